//
// Generated by NVIDIA NVVM Compiler
//
// Compiler Build ID: CL-36424714
// Cuda compilation tools, release 13.0, V13.0.88
// Based on NVVM 20.0.0
//

.version 9.0
.target sm_100
.address_size 64

	// .globl	_Z22MultiplyVectorByScalarPfi
// _ZZ22MultiplyVectorByScalarPfiE6shared has been demoted

.visible .entry _Z22MultiplyVectorByScalarPfi(
	.param .u64 .ptr .align 1 _Z22MultiplyVectorByScalarPfi_param_0,
	.param .u32 _Z22MultiplyVectorByScalarPfi_param_1
)
{
	.reg .pred 	%p<2>;
	.reg .b32 	%r<18>;
	.reg .b32 	%f<34>;
	.reg .b64 	%rd<8>;
	// demoted variable
	.shared .align 4 .b8 _ZZ22MultiplyVectorByScalarPfiE6shared[1024];
	ld.param.u64 	%rd2, [_Z22MultiplyVectorByScalarPfi_param_0];
	cvta.to.global.u64 	%rd3, %rd2;
	mov.u32 	%r7, %tid.x;
	mov.u32 	%r8, %ctaid.x;
	mov.u32 	%r9, %ntid.x;
	mul.lo.s32 	%r16, %r8, %r9;
	add.s32 	%r10, %r16, %r7;
	mul.wide.s32 	%rd4, %r10, 4;
	add.s64 	%rd5, %rd3, %rd4;
	ld.global.f32 	%f1, [%rd5];
	shl.b32 	%r11, %r7, 2;
	mov.u32 	%r12, _ZZ22MultiplyVectorByScalarPfiE6shared;
	add.s32 	%r13, %r12, %r11;
	st.shared.f32 	[%r13], %f1;
	bar.sync 	0;
	add.s64 	%rd1, %rd3, 32;
	mov.b32 	%r17, 32;
$L__BB0_1:
	mul.wide.s32 	%rd6, %r16, 4;
	add.s64 	%rd7, %rd1, %rd6;
	add.s32 	%r15, %r12, %r17;
	ld.shared.f32 	%f2, [%r15+-32];
	add.f32 	%f3, %f2, %f2;
	st.global.f32 	[%rd7+-32], %f3;
	ld.shared.f32 	%f4, [%r15+-28];
	add.f32 	%f5, %f4, %f4;
	st.global.f32 	[%rd7+-28], %f5;
	ld.shared.f32 	%f6, [%r15+-24];
	add.f32 	%f7, %f6, %f6;
	st.global.f32 	[%rd7+-24], %f7;
	ld.shared.f32 	%f8, [%r15+-20];
	add.f32 	%f9, %f8, %f8;
	st.global.f32 	[%rd7+-20], %f9;
	ld.shared.f32 	%f10, [%r15+-16];
	add.f32 	%f11, %f10, %f10;
	st.global.f32 	[%rd7+-16], %f11;
	ld.shared.f32 	%f12, [%r15+-12];
	add.f32 	%f13, %f12, %f12;
	st.global.f32 	[%rd7+-12], %f13;
	ld.shared.f32 	%f14, [%r15+-8];
	add.f32 	%f15, %f14, %f14;
	st.global.f32 	[%rd7+-8], %f15;
	ld.shared.f32 	%f16, [%r15+-4];
	add.f32 	%f17, %f16, %f16;
	st.global.f32 	[%rd7+-4], %f17;
	ld.shared.f32 	%f18, [%r15];
	add.f32 	%f19, %f18, %f18;
	st.global.f32 	[%rd7], %f19;
	ld.shared.f32 	%f20, [%r15+4];
	add.f32 	%f21, %f20, %f20;
	st.global.f32 	[%rd7+4], %f21;
	ld.shared.f32 	%f22, [%r15+8];
	add.f32 	%f23, %f22, %f22;
	st.global.f32 	[%rd7+8], %f23;
	ld.shared.f32 	%f24, [%r15+12];
	add.f32 	%f25, %f24, %f24;
	st.global.f32 	[%rd7+12], %f25;
	ld.shared.f32 	%f26, [%r15+16];
	add.f32 	%f27, %f26, %f26;
	st.global.f32 	[%rd7+16], %f27;
	ld.shared.f32 	%f28, [%r15+20];
	add.f32 	%f29, %f28, %f28;
	st.global.f32 	[%rd7+20], %f29;
	ld.shared.f32 	%f30, [%r15+24];
	add.f32 	%f31, %f30, %f30;
	st.global.f32 	[%rd7+24], %f31;
	ld.shared.f32 	%f32, [%r15+28];
	add.f32 	%f33, %f32, %f32;
	st.global.f32 	[%rd7+28], %f33;
	add.s32 	%r17, %r17, 64;
	add.s32 	%r16, %r16, 16;
	setp.ne.s32 	%p1, %r17, 1056;
	@%p1 bra 	$L__BB0_1;
	ret;

}


// ===== COMPILED SASS (sm_100) =====

	.target	sm_100

	.elftype	@"ET_EXEC"


//--------------------- .note.nv.tkinfo           --------------------------
	.section	.note.nv.tkinfo,"",@"SHT_NOTE"
	.sectionflags	@"SHF_NOTE_NV_TKINFO"
	.tkinfo
        /*0018*/ 	.word	0x00000002
        /*0030*/ 	.string	""
        /*0030*/ 	.string	"ptxas"
        /*0030*/ 	.string	"Cuda compilation tools, release 13.0, V13.0.88"
        /*0030*/ 	.string	"Build cuda_13.0.r13.0/compiler.36424714_0"
        /*0030*/ 	.string	"-arch sm_100 -m 64 "



//--------------------- .note.nv.cuinfo           --------------------------
	.section	.note.nv.cuinfo,"",@"SHT_NOTE"
	.sectionflags	@"SHF_NOTE_NV_CUINFO"
        /*0018*/ 	.short	0x0002
        /*001a*/ 	.short	0x0064
        /*001c*/ 	.short	0x0082
	.zero		2


//--------------------- .nv.info                  --------------------------
	.section	.nv.info,"",@"SHT_CUDA_INFO"
	.align	4


	//----- nvinfo : EIATTR_REGCOUNT
	.align		4
        /*0000*/ 	.byte	0x04, 0x2f
        /*0002*/ 	.short	(.L_1 - .L_0)
	.align		4
.L_0:
        /*0004*/ 	.word	index@(_Z22MultiplyVectorByScalarPfi)
        /*0008*/ 	.word	0x00000020


	//----- nvinfo : EIATTR_FRAME_SIZE
	.align		4
.L_1:
        /*000c*/ 	.byte	0x04, 0x11
        /*000e*/ 	.short	(.L_3 - .L_2)
	.align		4
.L_2:
        /*0010*/ 	.word	index@(_Z22MultiplyVectorByScalarPfi)
        /*0014*/ 	.word	0x00000000


	//----- nvinfo : EIATTR_MIN_STACK_SIZE
	.align		4
.L_3:
        /*0018*/ 	.byte	0x04, 0x12
        /*001a*/ 	.short	(.L_5 - .L_4)
	.align		4
.L_4:
        /*001c*/ 	.word	index@(_Z22MultiplyVectorByScalarPfi)
        /*0020*/ 	.word	0x00000000
.L_5:


//--------------------- .nv.compat                --------------------------
	.section	.nv.compat,"",@"SHT_CUDA_COMPAT_INFO"
	.align	4
        /*0000*/ 	.byte	0x02, 0x09, 0x00, 0x00, 0x02, 0x02, 0x01, 0x00, 0x02, 0x05, 0x05, 0x00, 0x03, 0x07, 0x01, 0x01
        /*0010*/ 	.byte	0x02, 0x03, 0x00, 0x00, 0x02, 0x06, 0x01, 0x00, 0x04, 0x0b, 0x08, 0x00, 0x09, 0x00, 0x00, 0x00
        /*0020*/ 	.byte	0x00, 0x00, 0x00, 0x00


//--------------------- .nv.info._Z22MultiplyVectorByScalarPfi --------------------------
	.section	.nv.info._Z22MultiplyVectorByScalarPfi,"",@"SHT_CUDA_INFO"
	.sectionflags	@""
	.align	4


	//----- nvinfo : EIATTR_CUDA_API_VERSION
	.align		4
        /*0000*/ 	.byte	0x04, 0x37
        /*0002*/ 	.short	(.L_7 - .L_6)
.L_6:
        /*0004*/ 	.word	0x00000082


	//----- nvinfo : EIATTR_KPARAM_INFO
	.align		4
.L_7:
        /*0008*/ 	.byte	0x04, 0x17
        /*000a*/ 	.short	(.L_9 - .L_8)
.L_8:
        /*000c*/ 	.word	0x00000000
        /*0010*/ 	.short	0x0001
        /*0012*/ 	.short	0x0008
        /*0014*/ 	.byte	0x00, 0xf0, 0x11, 0x00


	//----- nvinfo : EIATTR_KPARAM_INFO
	.align		4
.L_9:
        /*0018*/ 	.byte	0x04, 0x17
        /*001a*/ 	.short	(.L_11 - .L_10)
.L_10:
        /*001c*/ 	.word	0x00000000
        /*0020*/ 	.short	0x0000
        /*0022*/ 	.short	0x0000
        /*0024*/ 	.byte	0x00, 0xf5, 0x21, 0x00


	//----- nvinfo : EIATTR_SPARSE_MMA_MASK
	.align		4
.L_11:
        /*0028*/ 	.byte	0x03, 0x50
        /*002a*/ 	.short	0x0000


	//----- nvinfo : EIATTR_MAXREG_COUNT
	.align		4
        /*002c*/ 	.byte	0x03, 0x1b
        /*002e*/ 	.short	0x00ff


	//----- nvinfo : EIATTR_NUM_BARRIERS
	.align		4
        /*0030*/ 	.byte	0x02, 0x4c
        /*0032*/ 	.byte	0x01
	.zero		1


	//----- nvinfo : EIATTR_MERCURY_ISA_VERSION
	.align		4
        /*0034*/ 	.byte	0x03, 0x5f
        /*0036*/ 	.short	0x0101


	//----- nvinfo : EIATTR_VRC_CTA_INIT_COUNT
	.align		4
        /*0038*/ 	.byte	0x02, 0x4a
	.zero		1
	.zero		1


	//----- nvinfo : EIATTR_EXIT_INSTR_OFFSETS
	.align		4
        /*003c*/ 	.byte	0x04, 0x1c
        /*003e*/ 	.short	(.L_13 - .L_12)


	//   ....[0]....
.L_12:
        /*0040*/ 	.word	0x000003e0


	//----- nvinfo : EIATTR_CBANK_PARAM_SIZE
	.align		4
.L_13:
        /*0044*/ 	.byte	0x03, 0x19
        /*0046*/ 	.short	0x000c


	//----- nvinfo : EIATTR_PARAM_CBANK
	.align		4
        /*0048*/ 	.byte	0x04, 0x0a
        /*004a*/ 	.short	(.L_15 - .L_14)
	.align		4
.L_14:
        /*004c*/ 	.word	index@(.nv.constant0._Z22MultiplyVectorByScalarPfi)
        /*0050*/ 	.short	0x0380
        /*0052*/ 	.short	0x000c


	//----- nvinfo : EIATTR_SW_WAR
	.align		4
.L_15:
        /*0054*/ 	.byte	0x04, 0x36
        /*0056*/ 	.short	(.L_17 - .L_16)
.L_16:
        /*0058*/ 	.word	0x00000008
.L_17:


//--------------------- .nv.callgraph             --------------------------
	.section	.nv.callgraph,"",@"SHT_CUDA_CALLGRAPH"
	.align	4
	.sectionentsize	8
	.align		4
        /*0000*/ 	.word	0x00000000
	.align		4
        /*0004*/ 	.word	0xffffffff
	.align		4
        /*0008*/ 	.word	0x00000000
	.align		4
        /*000c*/ 	.word	0xfffffffe
	.align		4
        /*0010*/ 	.word	0x00000000
	.align		4
        /*0014*/ 	.word	0xfffffffd
	.align		4
        /*0018*/ 	.word	0x00000000
	.align		4
        /*001c*/ 	.word	0xfffffffc


//--------------------- .text._Z22MultiplyVectorByScalarPfi --------------------------
	.section	.text._Z22MultiplyVectorByScalarPfi,"ax",@progbits
	.align	128
        .global         _Z22MultiplyVectorByScalarPfi
        .type           _Z22MultiplyVectorByScalarPfi,@function
        .size           _Z22MultiplyVectorByScalarPfi,(.L_x_2 - _Z22MultiplyVectorByScalarPfi)
        .other          _Z22MultiplyVectorByScalarPfi,@"STO_CUDA_ENTRY STV_DEFAULT"
_Z22MultiplyVectorByScalarPfi:
.text._Z22MultiplyVectorByScalarPfi:
[----:B------:R-:W-:Y:S01]  /*0000*/  LDC R1, c[0x0][0x37c] ;  /* 0x0000df00ff017b82 */ /* 0x000fe20000000800 */
[----:B------:R-:W0:Y:S07]  /*0010*/  S2R R7, SR_TID.X ;  /* 0x0000000000077919 */ /* 0x000e2e0000002100 */
[----:B------:R-:W1:Y:S01]  /*0020*/  S2UR UR4, SR_CTAID.X ;  /* 0x00000000000479c3 */ /* 0x000e620000002500 */
[----:B------:R-:W1:Y:S01]  /*0030*/  LDCU UR5, c[0x0][0x360] ;  /* 0x00006c00ff0577ac */ /* 0x000e620008000800 */
[----:B------:R-:W2:Y:S06]  /*0040*/  LDCU.64 UR8, c[0x0][0x358] ;  /* 0x00006b00ff0877ac */ /* 0x000eac0008000a00 */
[----:B------:R-:W3:Y:S01]  /*0050*/  LDC.64 R4, c[0x0][0x380] ;  /* 0x0000e000ff047b82 */ /* 0x000ee20000000a00 */
[----:B-1----:R-:W-:-:S06]  /*0060*/  UIMAD UR4, UR4, UR5, URZ ;  /* 0x00000005040472a4 */ /* 0x002fcc000f8e02ff */
[----:B0-----:R-:W-:-:S05]  /*0070*/  IADD3 R3, PT, PT, R7, UR4, RZ ;  /* 0x0000000407037c10 */ /* 0x001fca000fffe0ff */
[----:B---3--:R-:W-:Y:S01]  /*0080*/  IMAD.WIDE R4, R3, 0x4, R4 ;  /* 0x0000000403047825 */ /* 0x008fe200078e0204 */
[----:B------:R-:W0:Y:S05]  /*0090*/  S2UR UR6, SR_CgaCtaId ;  /* 0x00000000000679c3 */ /* 0x000e2a0000008800 */
[----:B--2---:R-:W2:Y:S01]  /*00a0*/  LDG.E R4, desc[UR8][R4.64] ;  /* 0x0000000804047981 */ /* 0x004ea2000c1e1900 */
[----:B------:R-:W-:Y:S01]  /*00b0*/  UMOV UR5, 0x400 ;  /* 0x0000040000057882 */ /* 0x000fe20000000000 */
[----:B------:R-:W-:Y:S01]  /*00c0*/  HFMA2 R0, -RZ, RZ, 0, 1.9073486328125e-06 ;  /* 0x00000020ff007431 */ /* 0x000fe200000001ff */
[----:B------:R-:W1:Y:S01]  /*00d0*/  LDC.64 R2, c[0x0][0x380] ;  /* 0x0000e000ff027b82 */ /* 0x000e620000000a00 */
[----:B------:R-:W-:Y:S01]  /*00e0*/  MOV R23, UR4 ;  /* 0x0000000400177c02 */ /* 0x000fe20008000f00 */
[----:B0-----:R-:W-:-:S06]  /*00f0*/  ULEA UR5, UR6, UR5, 0x18 ;  /* 0x0000000506057291 */ /* 0x001fcc000f8ec0ff */
[----:B------:R-:W-:Y:S02]  /*0100*/  LEA R7, R7, UR5, 0x2 ;  /* 0x0000000507077c11 */ /* 0x000fe4000f8e10ff */
[----:B-1----:R-:W-:-:S04]  /*0110*/  IADD3 R2, P0, PT, R2, 0x20, RZ ;  /* 0x0000002002027810 */ /* 0x002fc80007f1e0ff */
[----:B------:R-:W-:Y:S01]  /*0120*/  IADD3.X R3, PT, PT, RZ, R3, RZ, P0, !PT ;  /* 0x00000003ff037210 */ /* 0x000fe200007fe4ff */
[----:B--2---:R0:W-:Y:S01]  /*0130*/  STS [R7], R4 ;  /* 0x0000000407007388 */ /* 0x0041e20000000800 */
[----:B------:R-:W-:Y:S07]  /*0140*/  BAR.SYNC.DEFER_BLOCKING 0x0 ;  /* 0x0000000000007b1d */ /* 0x000fee0000010000 */
.L_x_0:
[----:B01----:R-:W0:Y:S01]  /*0150*/  LDS.128 R4, [R0+UR5+-0x20] ;  /* 0xffffe00500047984 */ /* 0x003e220008000c00 */
[C---:B------:R-:W-:Y:S01]  /*0160*/  IMAD.WIDE R20, R23.reuse, 0x4, R2 ;  /* 0x0000000417147825 */ /* 0x040fe200078e0202 */
[----:B------:R-:W-:Y:S02]  /*0170*/  IADD3 R23, PT, PT, R23, 0x10, RZ ;  /* 0x0000001017177810 */ /* 0x000fe40007ffe0ff */
[----:B------:R-:W1:Y:S04]  /*0180*/  LDS.128 R8, [R0+UR5+-0x10] ;  /* 0xfffff00500087984 */ /* 0x000e680008000c00 */
[----:B------:R-:W2:Y:S04]  /*0190*/  LDS.128 R12, [R0+UR5] ;  /* 0x00000005000c7984 */ /* 0x000ea80008000c00 */
[----:B------:R3:W4:Y:S02]  /*01a0*/  LDS.128 R16, [R0+UR5+0x10] ;  /* 0x0000100500107984 */ /* 0x0007240008000c00 */
[----:B---3--:R-:W-:-:S04]  /*01b0*/  IADD3 R0, PT, PT, R0, 0x40, RZ ;  /* 0x0000004000007810 */ /* 0x008fc80007ffe0ff */
[----:B------:R-:W-:Y:S01]  /*01c0*/  ISETP.NE.AND P0, PT, R0, 0x420, PT ;  /* 0x000004200000780c */ /* 0x000fe20003f05270 */
[----:B0-----:R-:W-:Y:S01]  /*01d0*/  FADD R25, R4, R4 ;  /* 0x0000000404197221 */ /* 0x001fe20000000000 */
[----:B------:R-:W-:Y:S01]  /*01e0*/  FADD R5, R5, R5 ;  /* 0x0000000505057221 */ /* 0x000fe20000000000 */
[----:B------:R-:W-:Y:S01]  /*01f0*/  FADD R7, R7, R7 ;  /* 0x0000000707077221 */ /* 0x000fe20000000000 */
[----:B------:R-:W-:Y:S01]  /*0200*/  FADD R27, R6, R6 ;  /* 0x00000006061b7221 */ /* 0x000fe20000000000 */
[----:B-1----:R-:W-:Y:S01]  /*0210*/  FADD R9, R9, R9 ;  /* 0x0000000909097221 */ /* 0x002fe20000000000 */
[----:B------:R0:W-:Y:S01]  /*0220*/  STG.E desc[UR8][R20.64+-0x20], R25 ;  /* 0xffffe01914007986 */ /* 0x0001e2000c101908 */
[----:B------:R-:W-:Y:S01]  /*0230*/  FADD R29, R8, R8 ;  /* 0x00000008081d7221 */ /* 0x000fe20000000000 */
[----:B------:R-:W-:Y:S01]  /*0240*/  FADD R10, R10, R10 ;  /* 0x0000000a0a0a7221 */ /* 0x000fe20000000000 */
[----:B------:R-:W-:Y:S01]  /*0250*/  FADD R11, R11, R11 ;  /* 0x0000000b0b0b7221 */ /* 0x000fe20000000000 */
[----:B------:R1:W-:Y:S01]  /*0260*/  STG.E desc[UR8][R20.64+-0x1c], R5 ;  /* 0xffffe40514007986 */ /* 0x0003e2000c101908 */
[----:B--2---:R-:W-:Y:S01]  /*0270*/  FADD R13, R13, R13 ;  /* 0x0000000d0d0d7221 */ /* 0x004fe20000000000 */
[----:B------:R-:W-:Y:S01]  /*0280*/  FADD R15, R15, R15 ;  /* 0x0000000f0f0f7221 */ /* 0x000fe20000000000 */
[----:B----4-:R-:W-:Y:S01]  /*0290*/  FADD R17, R17, R17 ;  /* 0x0000001111117221 */ /* 0x010fe20000000000 */
[----:B------:R2:W-:Y:S01]  /*02a0*/  STG.E desc[UR8][R20.64+-0x14], R7 ;  /* 0xffffec0714007986 */ /* 0x0005e2000c101908 */
[----:B------:R-:W-:-:S03]  /*02b0*/  FADD R19, R19, R19 ;  /* 0x0000001313137221 */ /* 0x000fc60000000000 */
[----:B------:R3:W-:Y:S01]  /*02c0*/  STG.E desc[UR8][R20.64+-0xc], R9 ;  /* 0xfffff40914007986 */ /* 0x0007e2000c101908 */
[----:B0-----:R-:W-:Y:S01]  /*02d0*/  FADD R25, R12, R12 ;  /* 0x0000000c0c197221 */ /* 0x001fe20000000000 */
[----:B-1----:R-:W-:Y:S02]  /*02e0*/  FADD R5, R14, R14 ;  /* 0x0000000e0e057221 */ /* 0x002fe40000000000 */
[----:B------:R1:W-:Y:S01]  /*02f0*/  STG.E desc[UR8][R20.64+-0x18], R27 ;  /* 0xffffe81b14007986 */ /* 0x0003e2000c101908 */
[----:B--2---:R-:W-:-:S03]  /*0300*/  FADD R7, R16, R16 ;  /* 0x0000001010077221 */ /* 0x004fc60000000000 */
[----:B------:R1:W-:Y:S01]  /*0310*/  STG.E desc[UR8][R20.64+-0x10], R29 ;  /* 0xfffff01d14007986 */ /* 0x0003e2000c101908 */
[----:B---3--:R-:W-:-:S03]  /*0320*/  FADD R9, R18, R18 ;  /* 0x0000001212097221 */ /* 0x008fc60000000000 */
[----:B------:R1:W-:Y:S04]  /*0330*/  STG.E desc[UR8][R20.64+-0x8], R10 ;  /* 0xfffff80a14007986 */ /* 0x0003e8000c101908 */
        /* <DEDUP_REMOVED lines=8> */
[----:B------:R1:W-:Y:S01]  /*03c0*/  STG.E desc[UR8][R20.64+0x1c], R19 ;  /* 0x00001c1314007986 */ /* 0x0003e2000c101908 */
[----:B------:R-:W-:Y:S05]  /*03d0*/  @P0 BRA `(.L_x_0) ;  /* 0xfffffffc005c0947 */ /* 0x000fea000383ffff */
[----:B------:R-:W-:Y:S05]  /*03e0*/  EXIT ;  /* 0x000000000000794d */ /* 0x000fea0003800000 */
.L_x_1:
[----:B------:R-:W-:-:S00]  /*03f0*/  BRA `(.L_x_1) ;  /* 0xfffffffc00fc7947 */ /* 0x000fc0000383ffff */
[----:B------:R-:W-:-:S00]  /*0400*/  NOP ;  /* 0x0000000000007918 */ /* 0x000fc00000000000 */
[----:B------:R-:W-:-:S00]  /*0410*/  NOP ;  /* 0x0000000000007918 */ /* 0x000fc00000000000 */
[----:B------:R-:W-:-:S00]  /*0420*/  NOP ;  /* 0x0000000000007918 */ /* 0x000fc00000000000 */
[----:B------:R-:W-:-:S00]  /*0430*/  NOP ;  /* 0x0000000000007918 */ /* 0x000fc00000000000 */
[----:B------:R-:W-:-:S00]  /*0440*/  NOP ;  /* 0x0000000000007918 */ /* 0x000fc00000000000 */
[----:B------:R-:W-:-:S00]  /*0450*/  NOP ;  /* 0x0000000000007918 */ /* 0x000fc00000000000 */
[----:B------:R-:W-:-:S00]  /*0460*/  NOP ;  /* 0x0000000000007918 */ /* 0x000fc00000000000 */
[----:B------:R-:W-:-:S00]  /*0470*/  NOP ;  /* 0x0000000000007918 */ /* 0x000fc00000000000 */
.L_x_2:


//--------------------- .nv.shared._Z22MultiplyVectorByScalarPfi --------------------------
	.section	.nv.shared._Z22MultiplyVectorByScalarPfi,"aw",@nobits
	.sectionflags	@""
	.align	4
.nv.shared._Z22MultiplyVectorByScalarPfi:
	.zero		2048


//--------------------- .nv.shared.reserved.0     --------------------------
	.section	.nv.shared.reserved.0,"aw",@nobits
	.weak		__nv_reservedSMEM_offset_0_alias
	.size		__nv_reservedSMEM_offset_0_alias, 0, 64
	.other		__nv_reservedSMEM_offset_0_alias,@"STO_CUDA_RESERVED_SHARED STV_DEFAULT"
__nv_reservedSMEM_offset_0_alias:
	.zero		0
	.zero		64


//--------------------- .nv.constant0._Z22MultiplyVectorByScalarPfi --------------------------
	.section	.nv.constant0._Z22MultiplyVectorByScalarPfi,"a",@progbits
	.sectionflags	@""
	.align	4
.nv.constant0._Z22MultiplyVectorByScalarPfi:
	.zero		908


//--------------------- SYMBOLS --------------------------

	.type		.nv.reservedSmem.offset0,@object
	.size		.nv.reservedSmem.offset0,0x4
	.type		.nv.reservedSmem.cap,@object
	.size		.nv.reservedSmem.cap,0x4
